//
// Generated by NVIDIA NVVM Compiler
//
// Compiler Build ID: CL-36424714
// Cuda compilation tools, release 13.0, V13.0.88
// Based on NVVM 20.0.0
//

.version 9.0
.target sm_100
.address_size 64

	// .globl	_Z10fill_arrayPii

.visible .entry _Z10fill_arrayPii(
	.param .u64 .ptr .align 1 _Z10fill_arrayPii_param_0,
	.param .u32 _Z10fill_arrayPii_param_1
)
{
	.reg .pred 	%p<2>;
	.reg .b32 	%r<6>;
	.reg .b64 	%rd<5>;

	ld.param.u64 	%rd1, [_Z10fill_arrayPii_param_0];
	ld.param.u32 	%r2, [_Z10fill_arrayPii_param_1];
	mov.u32 	%r3, %ctaid.x;
	mov.u32 	%r4, %ntid.x;
	mov.u32 	%r5, %tid.x;
	mad.lo.s32 	%r1, %r3, %r4, %r5;
	setp.ge.s32 	%p1, %r1, %r2;
	@%p1 bra 	$L__BB0_2;
	cvta.to.global.u64 	%rd2, %rd1;
	mul.wide.s32 	%rd3, %r1, 4;
	add.s64 	%rd4, %rd2, %rd3;
	st.global.u32 	[%rd4], %r1;
$L__BB0_2:
	ret;

}


// ===== COMPILED SASS (sm_100) =====

	.target	sm_100

	.elftype	@"ET_EXEC"


//--------------------- .note.nv.tkinfo           --------------------------
	.section	.note.nv.tkinfo,"",@"SHT_NOTE"
	.sectionflags	@"SHF_NOTE_NV_TKINFO"
	.tkinfo
        /*0018*/ 	.word	0x00000002
        /*0030*/ 	.string	""
        /*0030*/ 	.string	"ptxas"
        /*0030*/ 	.string	"Cuda compilation tools, release 13.0, V13.0.88"
        /*0030*/ 	.string	"Build cuda_13.0.r13.0/compiler.36424714_0"
        /*0030*/ 	.string	"-arch sm_100 -m 64 "



//--------------------- .note.nv.cuinfo           --------------------------
	.section	.note.nv.cuinfo,"",@"SHT_NOTE"
	.sectionflags	@"SHF_NOTE_NV_CUINFO"
        /*0018*/ 	.short	0x0002
        /*001a*/ 	.short	0x0064
        /*001c*/ 	.short	0x0082
	.zero		2


//--------------------- .nv.info                  --------------------------
	.section	.nv.info,"",@"SHT_CUDA_INFO"
	.align	4


	//----- nvinfo : EIATTR_REGCOUNT
	.align		4
        /*0000*/ 	.byte	0x04, 0x2f
        /*0002*/ 	.short	(.L_1 - .L_0)
	.align		4
.L_0:
        /*0004*/ 	.word	index@(_Z10fill_arrayPii)
        /*0008*/ 	.word	0x00000008


	//----- nvinfo : EIATTR_FRAME_SIZE
	.align		4
.L_1:
        /*000c*/ 	.byte	0x04, 0x11
        /*000e*/ 	.short	(.L_3 - .L_2)
	.align		4
.L_2:
        /*0010*/ 	.word	index@(_Z10fill_arrayPii)
        /*0014*/ 	.word	0x00000000


	//----- nvinfo : EIATTR_MIN_STACK_SIZE
	.align		4
.L_3:
        /*0018*/ 	.byte	0x04, 0x12
        /*001a*/ 	.short	(.L_5 - .L_4)
	.align		4
.L_4:
        /*001c*/ 	.word	index@(_Z10fill_arrayPii)
        /*0020*/ 	.word	0x00000000
.L_5:


//--------------------- .nv.compat                --------------------------
	.section	.nv.compat,"",@"SHT_CUDA_COMPAT_INFO"
	.align	4
        /*0000*/ 	.byte	0x02, 0x09, 0x00, 0x00, 0x02, 0x02, 0x01, 0x00, 0x02, 0x05, 0x05, 0x00, 0x03, 0x07, 0x01, 0x01
        /*0010*/ 	.byte	0x02, 0x03, 0x00, 0x00, 0x02, 0x06, 0x01, 0x00, 0x04, 0x0b, 0x08, 0x00, 0x09, 0x00, 0x00, 0x00
        /*0020*/ 	.byte	0x00, 0x00, 0x00, 0x00


//--------------------- .nv.info._Z10fill_arrayPii --------------------------
	.section	.nv.info._Z10fill_arrayPii,"",@"SHT_CUDA_INFO"
	.sectionflags	@""
	.align	4


	//----- nvinfo : EIATTR_CUDA_API_VERSION
	.align		4
        /*0000*/ 	.byte	0x04, 0x37
        /*0002*/ 	.short	(.L_7 - .L_6)
.L_6:
        /*0004*/ 	.word	0x00000082


	//----- nvinfo : EIATTR_KPARAM_INFO
	.align		4
.L_7:
        /*0008*/ 	.byte	0x04, 0x17
        /*000a*/ 	.short	(.L_9 - .L_8)
.L_8:
        /*000c*/ 	.word	0x00000000
        /*0010*/ 	.short	0x0001
        /*0012*/ 	.short	0x0008
        /*0014*/ 	.byte	0x00, 0xf0, 0x11, 0x00


	//----- nvinfo : EIATTR_KPARAM_INFO
	.align		4
.L_9:
        /*0018*/ 	.byte	0x04, 0x17
        /*001a*/ 	.short	(.L_11 - .L_10)
.L_10:
        /*001c*/ 	.word	0x00000000
        /*0020*/ 	.short	0x0000
        /*0022*/ 	.short	0x0000
        /*0024*/ 	.byte	0x00, 0xf5, 0x21, 0x00


	//----- nvinfo : EIATTR_SPARSE_MMA_MASK
	.align		4
.L_11:
        /*0028*/ 	.byte	0x03, 0x50
        /*002a*/ 	.short	0x0000


	//----- nvinfo : EIATTR_MAXREG_COUNT
	.align		4
        /*002c*/ 	.byte	0x03, 0x1b
        /*002e*/ 	.short	0x00ff


	//----- nvinfo : EIATTR_MERCURY_ISA_VERSION
	.align		4
        /*0030*/ 	.byte	0x03, 0x5f
        /*0032*/ 	.short	0x0101


	//----- nvinfo : EIATTR_VRC_CTA_INIT_COUNT
	.align		4
        /*0034*/ 	.byte	0x02, 0x4a
	.zero		1
	.zero		1


	//----- nvinfo : EIATTR_EXIT_INSTR_OFFSETS
	.align		4
        /*0038*/ 	.byte	0x04, 0x1c
        /*003a*/ 	.short	(.L_13 - .L_12)


	//   ....[0]....
.L_12:
        /*003c*/ 	.word	0x00000070


	//   ....[1]....
        /*0040*/ 	.word	0x000000c0


	//----- nvinfo : EIATTR_CBANK_PARAM_SIZE
	.align		4
.L_13:
        /*0044*/ 	.byte	0x03, 0x19
        /*0046*/ 	.short	0x000c


	//----- nvinfo : EIATTR_PARAM_CBANK
	.align		4
        /*0048*/ 	.byte	0x04, 0x0a
        /*004a*/ 	.short	(.L_15 - .L_14)
	.align		4
.L_14:
        /*004c*/ 	.word	index@(.nv.constant0._Z10fill_arrayPii)
        /*0050*/ 	.short	0x0380
        /*0052*/ 	.short	0x000c


	//----- nvinfo : EIATTR_SW_WAR
	.align		4
.L_15:
        /*0054*/ 	.byte	0x04, 0x36
        /*0056*/ 	.short	(.L_17 - .L_16)
.L_16:
        /*0058*/ 	.word	0x00000008
.L_17:


//--------------------- .nv.callgraph             --------------------------
	.section	.nv.callgraph,"",@"SHT_CUDA_CALLGRAPH"
	.align	4
	.sectionentsize	8
	.align		4
        /*0000*/ 	.word	0x00000000
	.align		4
        /*0004*/ 	.word	0xffffffff
	.align		4
        /*0008*/ 	.word	0x00000000
	.align		4
        /*000c*/ 	.word	0xfffffffe
	.align		4
        /*0010*/ 	.word	0x00000000
	.align		4
        /*0014*/ 	.word	0xfffffffd
	.align		4
        /*0018*/ 	.word	0x00000000
	.align		4
        /*001c*/ 	.word	0xfffffffc


//--------------------- .text._Z10fill_arrayPii   --------------------------
	.section	.text._Z10fill_arrayPii,"ax",@progbits
	.align	128
        .global         _Z10fill_arrayPii
        .type           _Z10fill_arrayPii,@function
        .size           _Z10fill_arrayPii,(.L_x_1 - _Z10fill_arrayPii)
        .other          _Z10fill_arrayPii,@"STO_CUDA_ENTRY STV_DEFAULT"
_Z10fill_arrayPii:
.text._Z10fill_arrayPii:
[----:B------:R-:W-:Y:S01]  /*0000*/  LDC R1, c[0x0][0x37c] ;  /* 0x0000df00ff017b82 */ /* 0x000fe20000000800 */
[----:B------:R-:W0:Y:S07]  /*0010*/  S2R R0, SR_TID.X ;  /* 0x0000000000007919 */ /* 0x000e2e0000002100 */
[----:B------:R-:W0:Y:S01]  /*0020*/  S2UR UR4, SR_CTAID.X ;  /* 0x00000000000479c3 */ /* 0x000e220000002500 */
[----:B------:R-:W1:Y:S07]  /*0030*/  LDCU UR5, c[0x0][0x388] ;  /* 0x00007100ff0577ac */ /* 0x000e6e0008000800 */
[----:B------:R-:W0:Y:S02]  /*0040*/  LDC R5, c[0x0][0x360] ;  /* 0x0000d800ff057b82 */ /* 0x000e240000000800 */
[----:B0-----:R-:W-:-:S05]  /*0050*/  IMAD R5, R5, UR4, R0 ;  /* 0x0000000405057c24 */ /* 0x001fca000f8e0200 */
[----:B-1----:R-:W-:-:S13]  /*0060*/  ISETP.GE.AND P0, PT, R5, UR5, PT ;  /* 0x0000000505007c0c */ /* 0x002fda000bf06270 */
[----:B------:R-:W-:Y:S05]  /*0070*/  @P0 EXIT ;  /* 0x000000000000094d */ /* 0x000fea0003800000 */
[----:B------:R-:W0:Y:S01]  /*0080*/  LDC.64 R2, c[0x0][0x380] ;  /* 0x0000e000ff027b82 */ /* 0x000e220000000a00 */
[----:B------:R-:W1:Y:S01]  /*0090*/  LDCU.64 UR4, c[0x0][0x358] ;  /* 0x00006b00ff0477ac */ /* 0x000e620008000a00 */
[----:B0-----:R-:W-:-:S05]  /*00a0*/  IMAD.WIDE R2, R5, 0x4, R2 ;  /* 0x0000000405027825 */ /* 0x001fca00078e0202 */
[----:B-1----:R-:W-:Y:S01]  /*00b0*/  STG.E desc[UR4][R2.64], R5 ;  /* 0x0000000502007986 */ /* 0x002fe2000c101904 */
[----:B------:R-:W-:Y:S05]  /*00c0*/  EXIT ;  /* 0x000000000000794d */ /* 0x000fea0003800000 */
.L_x_0:
[----:B------:R-:W-:-:S00]  /*00d0*/  BRA `(.L_x_0) ;  /* 0xfffffffc00fc7947 */ /* 0x000fc0000383ffff */
[----:B------:R-:W-:-:S00]  /*00e0*/  NOP ;  /* 0x0000000000007918 */ /* 0x000fc00000000000 */
        /* <DEDUP_REMOVED lines=9> */
.L_x_1:


//--------------------- .nv.shared.reserved.0     --------------------------
	.section	.nv.shared.reserved.0,"aw",@nobits
	.weak		__nv_reservedSMEM_offset_0_alias
	.size		__nv_reservedSMEM_offset_0_alias, 0, 64
	.other		__nv_reservedSMEM_offset_0_alias,@"STO_CUDA_RESERVED_SHARED STV_DEFAULT"
__nv_reservedSMEM_offset_0_alias:
	.zero		0
	.zero		64


//--------------------- .nv.constant0._Z10fill_arrayPii --------------------------
	.section	.nv.constant0._Z10fill_arrayPii,"a",@progbits
	.sectionflags	@""
	.align	4
.nv.constant0._Z10fill_arrayPii:
	.zero		908


//--------------------- SYMBOLS --------------------------

	.type		.nv.reservedSmem.offset0,@object
	.size		.nv.reservedSmem.offset0,0x4
